//
// Generated by NVIDIA NVVM Compiler
//
// Compiler Build ID: CL-36424714
// Cuda compilation tools, release 13.0, V13.0.88
// Based on NVVM 20.0.0
//

.version 9.0
.target sm_100
.address_size 64

	// .globl	_Z10drawCirclePciif

.visible .entry _Z10drawCirclePciif(
	.param .u64 .ptr .align 1 _Z10drawCirclePciif_param_0,
	.param .u32 _Z10drawCirclePciif_param_1,
	.param .u32 _Z10drawCirclePciif_param_2,
	.param .f32 _Z10drawCirclePciif_param_3
)
{
	.reg .pred 	%p<5>;
	.reg .b16 	%rs<2>;
	.reg .b32 	%r<14>;
	.reg .b32 	%f<16>;
	.reg .b64 	%rd<5>;

	ld.param.u64 	%rd1, [_Z10drawCirclePciif_param_0];
	ld.param.u32 	%r3, [_Z10drawCirclePciif_param_1];
	ld.param.u32 	%r5, [_Z10drawCirclePciif_param_2];
	ld.param.f32 	%f1, [_Z10drawCirclePciif_param_3];
	mov.u32 	%r6, %ctaid.x;
	mov.u32 	%r7, %ntid.x;
	mov.u32 	%r8, %tid.x;
	mad.lo.s32 	%r1, %r6, %r7, %r8;
	mov.u32 	%r9, %ctaid.y;
	mov.u32 	%r10, %ntid.y;
	mov.u32 	%r11, %tid.y;
	mad.lo.s32 	%r12, %r9, %r10, %r11;
	setp.ge.s32 	%p1, %r1, %r3;
	setp.ge.s32 	%p2, %r12, %r5;
	or.pred  	%p3, %p1, %p2;
	@%p3 bra 	$L__BB0_2;
	cvta.to.global.u64 	%rd2, %rd1;
	cvt.rn.f32.s32 	%f2, %r3;
	mul.f32 	%f3, %f2, 0f3F000000;
	cvt.rn.f32.u32 	%f4, %r5;
	mul.f32 	%f5, %f4, 0f3F000000;
	cvt.rn.f32.s32 	%f6, %r1;
	sub.f32 	%f7, %f6, %f3;
	cvt.rn.f32.u32 	%f8, %r12;
	sub.f32 	%f9, %f8, %f5;
	add.f32 	%f10, %f9, %f9;
	mul.f32 	%f11, %f10, %f10;
	fma.rn.f32 	%f12, %f7, %f7, %f11;
	sqrt.rn.f32 	%f13, %f12;
	sub.f32 	%f14, %f13, %f1;
	abs.f32 	%f15, %f14;
	setp.le.f32 	%p4, %f15, 0f3FC00000;
	selp.b16 	%rs1, 42, 32, %p4;
	mad.lo.s32 	%r13, %r3, %r12, %r1;
	cvt.s64.s32 	%rd3, %r13;
	add.s64 	%rd4, %rd2, %rd3;
	st.global.u8 	[%rd4], %rs1;
$L__BB0_2:
	ret;

}


// ===== COMPILED SASS (sm_100) =====

	.target	sm_100

	.elftype	@"ET_EXEC"


//--------------------- .note.nv.tkinfo           --------------------------
	.section	.note.nv.tkinfo,"",@"SHT_NOTE"
	.sectionflags	@"SHF_NOTE_NV_TKINFO"
	.tkinfo
        /*0018*/ 	.word	0x00000002
        /*0030*/ 	.string	""
        /*0030*/ 	.string	"ptxas"
        /*0030*/ 	.string	"Cuda compilation tools, release 13.0, V13.0.88"
        /*0030*/ 	.string	"Build cuda_13.0.r13.0/compiler.36424714_0"
        /*0030*/ 	.string	"-arch sm_100 -m 64 "



//--------------------- .note.nv.cuinfo           --------------------------
	.section	.note.nv.cuinfo,"",@"SHT_NOTE"
	.sectionflags	@"SHF_NOTE_NV_CUINFO"
        /*0018*/ 	.short	0x0002
        /*001a*/ 	.short	0x0064
        /*001c*/ 	.short	0x0082
	.zero		2


//--------------------- .nv.info                  --------------------------
	.section	.nv.info,"",@"SHT_CUDA_INFO"
	.align	4


	//----- nvinfo : EIATTR_REGCOUNT
	.align		4
        /*0000*/ 	.byte	0x04, 0x2f
        /*0002*/ 	.short	(.L_1 - .L_0)
	.align		4
.L_0:
        /*0004*/ 	.word	index@(_Z10drawCirclePciif)
        /*0008*/ 	.word	0x0000000c


	//----- nvinfo : EIATTR_FRAME_SIZE
	.align		4
.L_1:
        /*000c*/ 	.byte	0x04, 0x11
        /*000e*/ 	.short	(.L_3 - .L_2)
	.align		4
.L_2:
        /*0010*/ 	.word	index@($__internal_0_$__cuda_sm20_sqrt_rn_f32_slowpath)
        /*0014*/ 	.word	0x00000000


	//----- nvinfo : EIATTR_FRAME_SIZE
	.align		4
.L_3:
        /*0018*/ 	.byte	0x04, 0x11
        /*001a*/ 	.short	(.L_5 - .L_4)
	.align		4
.L_4:
        /*001c*/ 	.word	index@(_Z10drawCirclePciif)
        /*0020*/ 	.word	0x00000000


	//----- nvinfo : EIATTR_MIN_STACK_SIZE
	.align		4
.L_5:
        /*0024*/ 	.byte	0x04, 0x12
        /*0026*/ 	.short	(.L_7 - .L_6)
	.align		4
.L_6:
        /*0028*/ 	.word	index@(_Z10drawCirclePciif)
        /*002c*/ 	.word	0x00000000
.L_7:


//--------------------- .nv.compat                --------------------------
	.section	.nv.compat,"",@"SHT_CUDA_COMPAT_INFO"
	.align	4
        /*0000*/ 	.byte	0x02, 0x09, 0x00, 0x00, 0x02, 0x02, 0x01, 0x00, 0x02, 0x05, 0x05, 0x00, 0x03, 0x07, 0x01, 0x01
        /*0010*/ 	.byte	0x02, 0x03, 0x00, 0x00, 0x02, 0x06, 0x01, 0x00, 0x04, 0x0b, 0x08, 0x00, 0x01, 0x00, 0x00, 0x00
        /*0020*/ 	.byte	0x00, 0x00, 0x00, 0x00


//--------------------- .nv.info._Z10drawCirclePciif --------------------------
	.section	.nv.info._Z10drawCirclePciif,"",@"SHT_CUDA_INFO"
	.sectionflags	@""
	.align	4


	//----- nvinfo : EIATTR_CUDA_API_VERSION
	.align		4
        /*0000*/ 	.byte	0x04, 0x37
        /*0002*/ 	.short	(.L_9 - .L_8)
.L_8:
        /*0004*/ 	.word	0x00000082


	//----- nvinfo : EIATTR_KPARAM_INFO
	.align		4
.L_9:
        /*0008*/ 	.byte	0x04, 0x17
        /*000a*/ 	.short	(.L_11 - .L_10)
.L_10:
        /*000c*/ 	.word	0x00000000
        /*0010*/ 	.short	0x0003
        /*0012*/ 	.short	0x0010
        /*0014*/ 	.byte	0x00, 0xf0, 0x11, 0x00


	//----- nvinfo : EIATTR_KPARAM_INFO
	.align		4
.L_11:
        /*0018*/ 	.byte	0x04, 0x17
        /*001a*/ 	.short	(.L_13 - .L_12)
.L_12:
        /*001c*/ 	.word	0x00000000
        /*0020*/ 	.short	0x0002
        /*0022*/ 	.short	0x000c
        /*0024*/ 	.byte	0x00, 0xf0, 0x11, 0x00


	//----- nvinfo : EIATTR_KPARAM_INFO
	.align		4
.L_13:
        /*0028*/ 	.byte	0x04, 0x17
        /*002a*/ 	.short	(.L_15 - .L_14)
.L_14:
        /*002c*/ 	.word	0x00000000
        /*0030*/ 	.short	0x0001
        /*0032*/ 	.short	0x0008
        /*0034*/ 	.byte	0x00, 0xf0, 0x11, 0x00


	//----- nvinfo : EIATTR_KPARAM_INFO
	.align		4
.L_15:
        /*0038*/ 	.byte	0x04, 0x17
        /*003a*/ 	.short	(.L_17 - .L_16)
.L_16:
        /*003c*/ 	.word	0x00000000
        /*0040*/ 	.short	0x0000
        /*0042*/ 	.short	0x0000
        /*0044*/ 	.byte	0x00, 0xf5, 0x21, 0x00


	//----- nvinfo : EIATTR_SPARSE_MMA_MASK
	.align		4
.L_17:
        /*0048*/ 	.byte	0x03, 0x50
        /*004a*/ 	.short	0x0000


	//----- nvinfo : EIATTR_MAXREG_COUNT
	.align		4
        /*004c*/ 	.byte	0x03, 0x1b
        /*004e*/ 	.short	0x00ff


	//----- nvinfo : EIATTR_MERCURY_ISA_VERSION
	.align		4
        /*0050*/ 	.byte	0x03, 0x5f
        /*0052*/ 	.short	0x0101


	//----- nvinfo : EIATTR_VRC_CTA_INIT_COUNT
	.align		4
        /*0054*/ 	.byte	0x02, 0x4a
	.zero		1
	.zero		1


	//----- nvinfo : EIATTR_EXIT_INSTR_OFFSETS
	.align		4
        /*0058*/ 	.byte	0x04, 0x1c
        /*005a*/ 	.short	(.L_19 - .L_18)


	//   ....[0]....
.L_18:
        /*005c*/ 	.word	0x000000c0


	//   ....[1]....
        /*0060*/ 	.word	0x000002f0


	//----- nvinfo : EIATTR_CRS_STACK_SIZE
	.align		4
.L_19:
        /*0064*/ 	.byte	0x04, 0x1e
        /*0066*/ 	.short	(.L_21 - .L_20)
.L_20:
        /*0068*/ 	.word	0x00000000


	//----- nvinfo : EIATTR_CBANK_PARAM_SIZE
	.align		4
.L_21:
        /*006c*/ 	.byte	0x03, 0x19
        /*006e*/ 	.short	0x0014


	//----- nvinfo : EIATTR_PARAM_CBANK
	.align		4
        /*0070*/ 	.byte	0x04, 0x0a
        /*0072*/ 	.short	(.L_23 - .L_22)
	.align		4
.L_22:
        /*0074*/ 	.word	index@(.nv.constant0._Z10drawCirclePciif)
        /*0078*/ 	.short	0x0380
        /*007a*/ 	.short	0x0014


	//----- nvinfo : EIATTR_SW_WAR
	.align		4
.L_23:
        /*007c*/ 	.byte	0x04, 0x36
        /*007e*/ 	.short	(.L_25 - .L_24)
.L_24:
        /*0080*/ 	.word	0x00000008
.L_25:


//--------------------- .nv.callgraph             --------------------------
	.section	.nv.callgraph,"",@"SHT_CUDA_CALLGRAPH"
	.align	4
	.sectionentsize	8
	.align		4
        /*0000*/ 	.word	0x00000000
	.align		4
        /*0004*/ 	.word	0xffffffff
	.align		4
        /*0008*/ 	.word	0x00000000
	.align		4
        /*000c*/ 	.word	0xfffffffe
	.align		4
        /*0010*/ 	.word	0x00000000
	.align		4
        /*0014*/ 	.word	0xfffffffd
	.align		4
        /*0018*/ 	.word	0x00000000
	.align		4
        /*001c*/ 	.word	0xfffffffc


//--------------------- .text._Z10drawCirclePciif --------------------------
	.section	.text._Z10drawCirclePciif,"ax",@progbits
	.align	128
        .global         _Z10drawCirclePciif
        .type           _Z10drawCirclePciif,@function
        .size           _Z10drawCirclePciif,(.L_x_5 - _Z10drawCirclePciif)
        .other          _Z10drawCirclePciif,@"STO_CUDA_ENTRY STV_DEFAULT"
_Z10drawCirclePciif:
.text._Z10drawCirclePciif:
[----:B------:R-:W-:Y:S01]  /*0000*/  LDC R1, c[0x0][0x37c] ;  /* 0x0000df00ff017b82 */ /* 0x000fe20000000800 */
[----:B------:R-:W0:Y:S07]  /*0010*/  S2R R5, SR_TID.Y ;  /* 0x0000000000057919 */ /* 0x000e2e0000002200 */
[----:B------:R-:W1:Y:S01]  /*0020*/  LDC R3, c[0x0][0x360] ;  /* 0x0000d800ff037b82 */ /* 0x000e620000000800 */
[----:B------:R-:W2:Y:S01]  /*0030*/  LDCU.64 UR6, c[0x0][0x388] ;  /* 0x00007100ff0677ac */ /* 0x000ea20008000a00 */
[----:B------:R-:W1:Y:S06]  /*0040*/  S2R R0, SR_TID.X ;  /* 0x0000000000007919 */ /* 0x000e6c0000002100 */
[----:B------:R-:W0:Y:S08]  /*0050*/  S2UR UR5, SR_CTAID.Y ;  /* 0x00000000000579c3 */ /* 0x000e300000002600 */
[----:B------:R-:W0:Y:S08]  /*0060*/  LDC R2, c[0x0][0x364] ;  /* 0x0000d900ff027b82 */ /* 0x000e300000000800 */
[----:B------:R-:W1:Y:S01]  /*0070*/  S2UR UR4, SR_CTAID.X ;  /* 0x00000000000479c3 */ /* 0x000e620000002500 */
[----:B0-----:R-:W-:-:S05]  /*0080*/  IMAD R2, R2, UR5, R5 ;  /* 0x0000000502027c24 */ /* 0x001fca000f8e0205 */
[----:B--2---:R-:W-:Y:S01]  /*0090*/  ISETP.GE.AND P0, PT, R2, UR7, PT ;  /* 0x0000000702007c0c */ /* 0x004fe2000bf06270 */
[----:B-1----:R-:W-:-:S05]  /*00a0*/  IMAD R3, R3, UR4, R0 ;  /* 0x0000000403037c24 */ /* 0x002fca000f8e0200 */
[----:B------:R-:W-:-:S13]  /*00b0*/  ISETP.GE.OR P0, PT, R3, UR6, P0 ;  /* 0x0000000603007c0c */ /* 0x000fda0008706670 */
[----:B------:R-:W-:Y:S05]  /*00c0*/  @P0 EXIT ;  /* 0x000000000000094d */ /* 0x000fea0003800000 */
[----:B------:R-:W-:Y:S01]  /*00d0*/  I2FP.F32.U32 R0, UR7 ;  /* 0x0000000700007c45 */ /* 0x000fe20008201000 */
[----:B------:R-:W0:Y:S01]  /*00e0*/  LDCU.64 UR4, c[0x0][0x358] ;  /* 0x00006b00ff0477ac */ /* 0x000e220008000a00 */
[----:B------:R-:W-:Y:S01]  /*00f0*/  I2FP.F32.U32 R5, R2 ;  /* 0x0000000200057245 */ /* 0x000fe20000201000 */
[----:B------:R-:W-:Y:S04]  /*0100*/  BSSY.RECONVERGENT B0, `(.L_x_0) ;  /* 0x0000013000007945 */ /* 0x000fe80003800200 */
[----:B------:R-:W-:Y:S01]  /*0110*/  FFMA R4, R0, -0.5, R5 ;  /* 0xbf00000000047823 */ /* 0x000fe20000000005 */
[----:B------:R-:W-:Y:S02]  /*0120*/  I2FP.F32.S32 R0, UR6 ;  /* 0x0000000600007c45 */ /* 0x000fe40008201400 */
[----:B------:R-:W-:Y:S01]  /*0130*/  I2FP.F32.S32 R5, R3 ;  /* 0x0000000300057245 */ /* 0x000fe20000201400 */
[----:B------:R-:W-:-:S04]  /*0140*/  FADD R4, R4, R4 ;  /* 0x0000000404047221 */ /* 0x000fc80000000000 */
[----:B------:R-:W-:Y:S01]  /*0150*/  FFMA R0, R0, -0.5, R5 ;  /* 0xbf00000000007823 */ /* 0x000fe20000000005 */
[----:B------:R-:W-:-:S04]  /*0160*/  FMUL R5, R4, R4 ;  /* 0x0000000404057220 */ /* 0x000fc80000400000 */
[----:B------:R-:W-:-:S04]  /*0170*/  FFMA R0, R0, R0, R5 ;  /* 0x0000000000007223 */ /* 0x000fc80000000005 */
[----:B------:R1:W2:Y:S01]  /*0180*/  MUFU.RSQ R5, R0 ;  /* 0x0000000000057308 */ /* 0x0002a20000001400 */
[----:B------:R-:W-:-:S04]  /*0190*/  IADD3 R4, PT, PT, R0, -0xd000000, RZ ;  /* 0xf300000000047810 */ /* 0x000fc80007ffe0ff */
[----:B------:R-:W-:-:S13]  /*01a0*/  ISETP.GT.U32.AND P0, PT, R4, 0x727fffff, PT ;  /* 0x727fffff0400780c */ /* 0x000fda0003f04070 */
[----:B012---:R-:W-:Y:S05]  /*01b0*/  @!P0 BRA `(.L_x_1) ;  /* 0x00000000000c8947 */ /* 0x007fea0003800000 */
[----:B------:R-:W-:-:S07]  /*01c0*/  MOV R9, 0x1e0 ;  /* 0x000001e000097802 */ /* 0x000fce0000000f00 */
[----:B------:R-:W-:Y:S05]  /*01d0*/  CALL.REL.NOINC `($__internal_0_$__cuda_sm20_sqrt_rn_f32_slowpath) ;  /* 0x0000000000487944 */ /* 0x000fea0003c00000 */
[----:B------:R-:W-:Y:S05]  /*01e0*/  BRA `(.L_x_2) ;  /* 0x0000000000107947 */ /* 0x000fea0003800000 */
.L_x_1:
[----:B------:R-:W-:Y:S01]  /*01f0*/  FMUL.FTZ R7, R0, R5 ;  /* 0x0000000500077220 */ /* 0x000fe20000410000 */
[----:B------:R-:W-:-:S03]  /*0200*/  FMUL.FTZ R5, R5, 0.5 ;  /* 0x3f00000005057820 */ /* 0x000fc60000410000 */
[----:B------:R-:W-:-:S04]  /*0210*/  FFMA R0, -R7, R7, R0 ;  /* 0x0000000707007223 */ /* 0x000fc80000000100 */
[----:B------:R-:W-:-:S07]  /*0220*/  FFMA R0, R0, R5, R7 ;  /* 0x0000000500007223 */ /* 0x000fce0000000007 */
.L_x_2:
[----:B------:R-:W-:Y:S05]  /*0230*/  BSYNC.RECONVERGENT B0 ;  /* 0x0000000000007941 */ /* 0x000fea0003800200 */
.L_x_0:
[----:B------:R-:W0:Y:S01]  /*0240*/  LDCU UR7, c[0x0][0x388] ;  /* 0x00007100ff0777ac */ /* 0x000e220008000800 */
[----:B------:R-:W-:Y:S01]  /*0250*/  HFMA2 R5, -RZ, RZ, 0, 2.50339508056640625e-06 ;  /* 0x0000002aff057431 */ /* 0x000fe200000001ff */
[----:B------:R-:W1:Y:S01]  /*0260*/  LDCU UR6, c[0x0][0x390] ;  /* 0x00007200ff0677ac */ /* 0x000e620008000800 */
[----:B------:R-:W2:Y:S01]  /*0270*/  LDCU.64 UR8, c[0x0][0x380] ;  /* 0x00007000ff0877ac */ /* 0x000ea20008000a00 */
[----:B0-----:R-:W-:Y:S02]  /*0280*/  IMAD R3, R2, UR7, R3 ;  /* 0x0000000702037c24 */ /* 0x001fe4000f8e0203 */
[----:B-1----:R-:W-:-:S03]  /*0290*/  FADD R0, R0, -UR6 ;  /* 0x8000000600007e21 */ /* 0x002fc60008000000 */
[C---:B--2---:R-:W-:Y:S02]  /*02a0*/  IADD3 R2, P1, PT, R3.reuse, UR8, RZ ;  /* 0x0000000803027c10 */ /* 0x044fe4000ff3e0ff */
[----:B------:R-:W-:Y:S02]  /*02b0*/  FSETP.GTU.AND P0, PT, |R0|, 1.5, PT ;  /* 0x3fc000000000780b */ /* 0x000fe40003f0c200 */
[----:B------:R-:W-:Y:S02]  /*02c0*/  LEA.HI.X.SX32 R3, R3, UR9, 0x1, P1 ;  /* 0x0000000903037c11 */ /* 0x000fe400088f0eff */
[----:B------:R-:W-:-:S05]  /*02d0*/  SEL R5, R5, 0x20, !P0 ;  /* 0x0000002005057807 */ /* 0x000fca0004000000 */
[----:B------:R-:W-:Y:S01]  /*02e0*/  STG.E.U8 desc[UR4][R2.64], R5 ;  /* 0x0000000502007986 */ /* 0x000fe2000c101104 */
[----:B------:R-:W-:Y:S05]  /*02f0*/  EXIT ;  /* 0x000000000000794d */ /* 0x000fea0003800000 */
        .weak           $__internal_0_$__cuda_sm20_sqrt_rn_f32_slowpath
        .type           $__internal_0_$__cuda_sm20_sqrt_rn_f32_slowpath,@function
        .size           $__internal_0_$__cuda_sm20_sqrt_rn_f32_slowpath,(.L_x_5 - $__internal_0_$__cuda_sm20_sqrt_rn_f32_slowpath)
$__internal_0_$__cuda_sm20_sqrt_rn_f32_slowpath:
[----:B------:R-:W-:-:S13]  /*0300*/  LOP3.LUT P0, RZ, R0, 0x7fffffff, RZ, 0xc0, !PT ;  /* 0x7fffffff00ff7812 */ /* 0x000fda000780c0ff */
[----:B------:R-:W-:Y:S01]  /*0310*/  @!P0 MOV R4, R0 ;  /* 0x0000000000048202 */ /* 0x000fe20000000f00 */
[----:B------:R-:W-:Y:S06]  /*0320*/  @!P0 BRA `(.L_x_3) ;  /* 0x0000000000408947 */ /* 0x000fec0003800000 */
[----:B------:R-:W-:-:S13]  /*0330*/  FSETP.GEU.FTZ.AND P0, PT, R0, RZ, PT ;  /* 0x000000ff0000720b */ /* 0x000fda0003f1e000 */
[----:B------:R-:W-:Y:S01]  /*0340*/  @!P0 MOV R4, 0x7fffffff ;  /* 0x7fffffff00048802 */ /* 0x000fe20000000f00 */
[----:B------:R-:W-:Y:S06]  /*0350*/  @!P0 BRA `(.L_x_3) ;  /* 0x0000000000348947 */ /* 0x000fec0003800000 */
[----:B------:R-:W-:-:S13]  /*0360*/  FSETP.GTU.FTZ.AND P0, PT, |R0|, +INF , PT ;  /* 0x7f8000000000780b */ /* 0x000fda0003f1c200 */
[----:B------:R-:W-:Y:S01]  /*0370*/  @P0 FADD.FTZ R4, R0, 1 ;  /* 0x3f80000000040421 */ /* 0x000fe20000010000 */
[----:B------:R-:W-:Y:S06]  /*0380*/  @P0 BRA `(.L_x_3) ;  /* 0x0000000000280947 */ /* 0x000fec0003800000 */
[----:B------:R-:W-:-:S13]  /*0390*/  FSETP.NEU.FTZ.AND P0, PT, |R0|, +INF , PT ;  /* 0x7f8000000000780b */ /* 0x000fda0003f1d200 */
[----:B------:R-:W-:-:S04]  /*03a0*/  @P0 FFMA R5, R0, 1.84467440737095516160e+19, RZ ;  /* 0x5f80000000050823 */ /* 0x000fc800000000ff */
[----:B------:R-:W0:Y:S02]  /*03b0*/  @P0 MUFU.RSQ R4, R5 ;  /* 0x0000000500040308 */ /* 0x000e240000001400 */
[----:B0-----:R-:W-:Y:S01]  /*03c0*/  @P0 FMUL.FTZ R6, R5, R4 ;  /* 0x0000000405060220 */ /* 0x001fe20000410000 */
[----:B------:R-:W-:Y:S01]  /*03d0*/  @P0 FMUL.FTZ R8, R4, 0.5 ;  /* 0x3f00000004080820 */ /* 0x000fe20000410000 */
[----:B------:R-:W-:Y:S02]  /*03e0*/  @!P0 MOV R4, R0 ;  /* 0x0000000000048202 */ /* 0x000fe40000000f00 */
[----:B------:R-:W-:-:S04]  /*03f0*/  @P0 FADD.FTZ R7, -R6, -RZ ;  /* 0x800000ff06070221 */ /* 0x000fc80000010100 */
[----:B------:R-:W-:-:S04]  /*0400*/  @P0 FFMA R7, R6, R7, R5 ;  /* 0x0000000706070223 */ /* 0x000fc80000000005 */
[----:B------:R-:W-:-:S04]  /*0410*/  @P0 FFMA R7, R7, R8, R6 ;  /* 0x0000000807070223 */ /* 0x000fc80000000006 */
[----:B------:R-:W-:-:S07]  /*0420*/  @P0 FMUL.FTZ R4, R7, 2.3283064365386962891e-10 ;  /* 0x2f80000007040820 */ /* 0x000fce0000410000 */
.L_x_3:
[----:B------:R-:W-:Y:S01]  /*0430*/  HFMA2 R5, -RZ, RZ, 0, 0 ;  /* 0x00000000ff057431 */ /* 0x000fe200000001ff */
[----:B------:R-:W-:Y:S02]  /*0440*/  MOV R0, R4 ;  /* 0x0000000400007202 */ /* 0x000fe40000000f00 */
[----:B------:R-:W-:-:S04]  /*0450*/  MOV R4, R9 ;  /* 0x0000000900047202 */ /* 0x000fc80000000f00 */
[----:B------:R-:W-:Y:S05]  /*0460*/  RET.REL.NODEC R4 `(_Z10drawCirclePciif) ;  /* 0xfffffff804e47950 */ /* 0x000fea0003c3ffff */
.L_x_4:
[----:B------:R-:W-:-:S00]  /*0470*/  BRA `(.L_x_4) ;  /* 0xfffffffc00fc7947 */ /* 0x000fc0000383ffff */
[----:B------:R-:W-:-:S00]  /*0480*/  NOP ;  /* 0x0000000000007918 */ /* 0x000fc00000000000 */
[----:B------:R-:W-:-:S00]  /*0490*/  NOP ;  /* 0x0000000000007918 */ /* 0x000fc00000000000 */
[----:B------:R-:W-:-:S00]  /*04a0*/  NOP ;  /* 0x0000000000007918 */ /* 0x000fc00000000000 */
[----:B------:R-:W-:-:S00]  /*04b0*/  NOP ;  /* 0x0000000000007918 */ /* 0x000fc00000000000 */
[----:B------:R-:W-:-:S00]  /*04c0*/  NOP ;  /* 0x0000000000007918 */ /* 0x000fc00000000000 */
[----:B------:R-:W-:-:S00]  /*04d0*/  NOP ;  /* 0x0000000000007918 */ /* 0x000fc00000000000 */
[----:B------:R-:W-:-:S00]  /*04e0*/  NOP ;  /* 0x0000000000007918 */ /* 0x000fc00000000000 */
[----:B------:R-:W-:-:S00]  /*04f0*/  NOP ;  /* 0x0000000000007918 */ /* 0x000fc00000000000 */
.L_x_5:


//--------------------- .nv.shared.reserved.0     --------------------------
	.section	.nv.shared.reserved.0,"aw",@nobits
	.weak		__nv_reservedSMEM_offset_0_alias
	.size		__nv_reservedSMEM_offset_0_alias, 0, 64
	.other		__nv_reservedSMEM_offset_0_alias,@"STO_CUDA_RESERVED_SHARED STV_DEFAULT"
__nv_reservedSMEM_offset_0_alias:
	.zero		0
	.zero		64


//--------------------- .nv.constant0._Z10drawCirclePciif --------------------------
	.section	.nv.constant0._Z10drawCirclePciif,"a",@progbits
	.sectionflags	@""
	.align	4
.nv.constant0._Z10drawCirclePciif:
	.zero		916


//--------------------- SYMBOLS --------------------------

	.type		.nv.reservedSmem.offset0,@object
	.size		.nv.reservedSmem.offset0,0x4
